	.headerflags	@"EF_CUDA_TEXMODE_UNIFIED EF_CUDA_64BIT_ADDRESS EF_CUDA_ACCELERATORS EF_CUDA_SM90 EF_CUDA_VIRTUAL_SM(EF_CUDA_SM90)"
	.elftype	@"ET_EXEC"


//--------------------- .nv.info                  --------------------------
	.section	.nv.info,"",@"SHT_CUDA_INFO"
	.align	4


	//----- nvinfo : EIATTR_REGCOUNT
	.align		4
        /*0000*/ 	.byte	0x04, 0x2f
        /*0002*/ 	.short	(.L_1 - .L_0)
	.align		4
.L_0:
        /*0004*/ 	.word	index@(triton_poi_fused_cat_69)
        /*0008*/ 	.word	0x00000018


	//----- nvinfo : EIATTR_MIN_STACK_SIZE
	.align		4
.L_1:
        /*000c*/ 	.byte	0x04, 0x12
        /*000e*/ 	.short	(.L_3 - .L_2)
	.align		4
.L_2:
        /*0010*/ 	.word	index@(triton_poi_fused_cat_69)
        /*0014*/ 	.word	0x00000000


	//----- nvinfo : EIATTR_FRAME_SIZE
	.align		4
.L_3:
        /*0018*/ 	.byte	0x04, 0x11
        /*001a*/ 	.short	(.L_5 - .L_4)
	.align		4
.L_4:
        /*001c*/ 	.word	index@(triton_poi_fused_cat_69)
        /*0020*/ 	.word	0x00000000


	//----- nvinfo : EIATTR_MIN_STACK_SIZE
	.align		4
.L_5:
        /*0024*/ 	.byte	0x04, 0x12
        /*0026*/ 	.short	(.L_7 - .L_6)
	.align		4
.L_6:
        /*0028*/ 	.word	index@(triton_poi_fused_cat_69)
        /*002c*/ 	.word	0x00000000
.L_7:


//--------------------- .nv.info.triton_poi_fused_cat_69 --------------------------
	.section	.nv.info.triton_poi_fused_cat_69,"",@"SHT_CUDA_INFO"
	.sectionflags	@""
	.align	4


	//----- nvinfo : EIATTR_CUDA_API_VERSION
	.align		4
        /*0000*/ 	.byte	0x04, 0x37
        /*0002*/ 	.short	(.L_9 - .L_8)
.L_8:
        /*0004*/ 	.word	0x0000007c


	//----- nvinfo : EIATTR_KPARAM_INFO
	.align		4
.L_9:
        /*0008*/ 	.byte	0x04, 0x17
        /*000a*/ 	.short	(.L_11 - .L_10)
.L_10:
        /*000c*/ 	.word	0x00000000
        /*0010*/ 	.short	0x0005
        /*0012*/ 	.short	0x0028
        /*0014*/ 	.byte	0x00, 0xf0, 0x11, 0x00


	//----- nvinfo : EIATTR_KPARAM_INFO
	.align		4
.L_11:
        /*0018*/ 	.byte	0x04, 0x17
        /*001a*/ 	.short	(.L_13 - .L_12)
.L_12:
        /*001c*/ 	.word	0x00000000
        /*0020*/ 	.short	0x0004
        /*0022*/ 	.short	0x0020
        /*0024*/ 	.byte	0x00, 0xf4, 0x21, 0x00


	//----- nvinfo : EIATTR_KPARAM_INFO
	.align		4
.L_13:
        /*0028*/ 	.byte	0x04, 0x17
        /*002a*/ 	.short	(.L_15 - .L_14)
.L_14:
        /*002c*/ 	.word	0x00000000
        /*0030*/ 	.short	0x0003
        /*0032*/ 	.short	0x0018
        /*0034*/ 	.byte	0x00, 0xf4, 0x21, 0x00


	//----- nvinfo : EIATTR_KPARAM_INFO
	.align		4
.L_15:
        /*0038*/ 	.byte	0x04, 0x17
        /*003a*/ 	.short	(.L_17 - .L_16)
.L_16:
        /*003c*/ 	.word	0x00000000
        /*0040*/ 	.short	0x0002
        /*0042*/ 	.short	0x0010
        /*0044*/ 	.byte	0x00, 0xf4, 0x21, 0x00


	//----- nvinfo : EIATTR_KPARAM_INFO
	.align		4
.L_17:
        /*0048*/ 	.byte	0x04, 0x17
        /*004a*/ 	.short	(.L_19 - .L_18)
.L_18:
        /*004c*/ 	.word	0x00000000
        /*0050*/ 	.short	0x0001
        /*0052*/ 	.short	0x0008
        /*0054*/ 	.byte	0x00, 0xf4, 0x21, 0x00


	//----- nvinfo : EIATTR_KPARAM_INFO
	.align		4
.L_19:
        /*0058*/ 	.byte	0x04, 0x17
        /*005a*/ 	.short	(.L_21 - .L_20)
.L_20:
        /*005c*/ 	.word	0x00000000
        /*0060*/ 	.short	0x0000
        /*0062*/ 	.short	0x0000
        /*0064*/ 	.byte	0x00, 0xf4, 0x21, 0x00


	//----- nvinfo : EIATTR_SPARSE_MMA_MASK
	.align		4
.L_21:
        /*0068*/ 	.byte	0x03, 0x50
        /*006a*/ 	.short	0x0000


	//----- nvinfo : EIATTR_MAXREG_COUNT
	.align		4
        /*006c*/ 	.byte	0x03, 0x1b
        /*006e*/ 	.short	0x00ff


	//----- nvinfo : EIATTR_EXIT_INSTR_OFFSETS
	.align		4
        /*0070*/ 	.byte	0x04, 0x1c
        /*0072*/ 	.short	(.L_23 - .L_22)


	//   ....[0]....
.L_22:
        /*0074*/ 	.word	0x000001d0


	//----- nvinfo : EIATTR_REQNTID
	.align		4
.L_23:
        /*0078*/ 	.byte	0x04, 0x10
        /*007a*/ 	.short	(.L_25 - .L_24)
.L_24:
        /*007c*/ 	.word	0x00000080
        /*0080*/ 	.word	0x00000001
        /*0084*/ 	.word	0x00000001


	//----- nvinfo : EIATTR_CBANK_PARAM_SIZE
	.align		4
.L_25:
        /*0088*/ 	.byte	0x03, 0x19
        /*008a*/ 	.short	0x002c


	//----- nvinfo : EIATTR_PARAM_CBANK
	.align		4
        /*008c*/ 	.byte	0x04, 0x0a
        /*008e*/ 	.short	(.L_27 - .L_26)
	.align		4
.L_26:
        /*0090*/ 	.word	index@(.nv.constant0.triton_poi_fused_cat_69)
        /*0094*/ 	.short	0x0210
        /*0096*/ 	.short	0x002c


	//----- nvinfo : EIATTR_SW_WAR
	.align		4
.L_27:
        /*0098*/ 	.byte	0x04, 0x36
        /*009a*/ 	.short	(.L_29 - .L_28)
.L_28:
        /*009c*/ 	.word	0x00000008
.L_29:


//--------------------- .nv.callgraph             --------------------------
	.section	.nv.callgraph,"",@"SHT_CUDA_CALLGRAPH"
	.align	4
	.sectionentsize	8
	.align		4
        /*0000*/ 	.word	0x00000000
	.align		4
        /*0004*/ 	.word	0xffffffff
	.align		4
        /*0008*/ 	.word	0x00000000
	.align		4
        /*000c*/ 	.word	0xfffffffe
	.align		4
        /*0010*/ 	.word	0x00000000
	.align		4
        /*0014*/ 	.word	0xfffffffd
	.align		4
        /*0018*/ 	.word	0x00000000
	.align		4
        /*001c*/ 	.word	0xfffffffc


//--------------------- .text.triton_poi_fused_cat_69 --------------------------
	.section	.text.triton_poi_fused_cat_69,"ax",@progbits
	.align	128
        .global         triton_poi_fused_cat_69
        .type           triton_poi_fused_cat_69,@function
        .size           triton_poi_fused_cat_69,(.L_x_1 - triton_poi_fused_cat_69)
        .other          triton_poi_fused_cat_69,@"STO_CUDA_ENTRY STV_DEFAULT"
triton_poi_fused_cat_69:
.text.triton_poi_fused_cat_69:
[----:B------:R-:W-:Y:S01]  /*0000*/  LDC R1, c[0x0][0x28] ;  /* 0x00000a00ff017b82 */ /* 0x000fe20000000800 */
[----:B------:R-:W1:Y:S07]  /*0010*/  S2R R0, SR_TID.X ;  /* 0x0000000000007919 */ /* 0x000e6e0000002100 */
[----:B------:R-:W2:Y:S01]  /*0020*/  LDC.64 R4, c[0x0][0x210] ;  /* 0x00008400ff047b82 */ /* 0x000ea20000000a00 */
[----:B------:R-:W-:Y:S01]  /*0030*/  ULDC.64 UR4, c[0x0][0x208] ;  /* 0x0000820000047ab9 */ /* 0x000fe20000000a00 */
[----:B------:R-:W3:Y:S06]  /*0040*/  S2R R13, SR_CTAID.X ;  /* 0x00000000000d7919 */ /* 0x000eec0000002500 */
[----:B------:R-:W4:Y:S08]  /*0050*/  LDC.64 R6, c[0x0][0x218] ;  /* 0x00008600ff067b82 */ /* 0x000f300000000a00 */
[----:B------:R-:W5:Y:S08]  /*0060*/  LDC.64 R8, c[0x0][0x220] ;  /* 0x00008800ff087b82 */ /* 0x000f700000000a00 */
[----:B------:R-:W4:Y:S01]  /*0070*/  LDC.64 R10, c[0x0][0x228] ;  /* 0x00008a00ff0a7b82 */ /* 0x000f220000000a00 */
[----:B-1----:R-:W-:-:S04]  /*0080*/  LOP3.LUT R0, R0, 0x7f, RZ, 0xc0, !PT ;  /* 0x0000007f00007812 */ /* 0x002fc800078ec0ff */
[----:B---3--:R-:W-:-:S05]  /*0090*/  LEA R13, R13, R0, 0x7 ;  /* 0x000000000d0d7211 */ /* 0x008fca00078e38ff */
[----:B--2---:R-:W-:-:S05]  /*00a0*/  IMAD.WIDE R4, R13, 0x4, R4 ;  /* 0x000000040d047825 */ /* 0x004fca00078e0204 */
[----:B------:R4:W2:Y:S01]  /*00b0*/  LDG.E R15, desc[UR4][R4.64] ;  /* 0x00000004040f7981 */ /* 0x0008a2000c1e1900 */
[----:B------:R-:W-:-:S05]  /*00c0*/  IMAD.HI R0, R13, 0x2aaaaaab, RZ ;  /* 0x2aaaaaab0d007827 */ /* 0x000fca00078e02ff */
[----:B------:R-:W-:-:S04]  /*00d0*/  SHF.R.U32.HI R3, RZ, 0x1f, R0 ;  /* 0x0000001fff037819 */ /* 0x000fc80000011600 */
[----:B------:R-:W-:Y:S02]  /*00e0*/  LEA.HI.SX32 R0, R0, R3, 0x17 ;  /* 0x0000000300007211 */ /* 0x000fe400078fbaff */
[----:B------:R-:W1:Y:S03]  /*00f0*/  LDC.64 R2, c[0x0][0x230] ;  /* 0x00008c00ff027b82 */ /* 0x000e660000000a00 */
[----:B------:R-:W-:-:S04]  /*0100*/  IMAD R13, R0, -0xc00, R13 ;  /* 0xfffff400000d7824 */ /* 0x000fc800078e020d */
[----:B------:R-:W-:-:S04]  /*0110*/  IMAD R13, R0, 0x10e00, R13 ;  /* 0x00010e00000d7824 */ /* 0x000fc800078e020d */
[----:B------:R-:W-:Y:S02]  /*0120*/  IMAD R17, R0, 0xc00, R13 ;  /* 0x00000c0000117824 */ /* 0x000fe400078e020d */
[----:B----4-:R-:W-:-:S04]  /*0130*/  IMAD.WIDE R4, R13, 0x4, R6 ;  /* 0x000000040d047825 */ /* 0x010fc800078e0206 */
[----:B------:R-:W-:Y:S02]  /*0140*/  IMAD R19, R0, 0xc00, R17 ;  /* 0x00000c0000137824 */ /* 0x000fe400078e0211 */
[----:B-----5:R-:W-:-:S04]  /*0150*/  IMAD.WIDE R6, R17, 0x4, R8 ;  /* 0x0000000411067825 */ /* 0x020fc800078e0208 */
[----:B------:R-:W-:Y:S02]  /*0160*/  IMAD R21, R0, 0xc00, R19 ;  /* 0x00000c0000157824 */ /* 0x000fe400078e0213 */
[----:B0-----:R-:W-:-:S04]  /*0170*/  IMAD.WIDE R8, R19, 0x4, R10 ;  /* 0x0000000413087825 */ /* 0x001fc800078e020a */
[----:B-1----:R-:W-:Y:S01]  /*0180*/  IMAD.WIDE R2, R21, 0x4, R2 ;  /* 0x0000000415027825 */ /* 0x002fe200078e0202 */
[----:B--2---:R-:W-:Y:S04]  /*0190*/  STG.E desc[UR4][R4.64], R15 ;  /* 0x0000000f04007986 */ /* 0x004fe8000c101904 */
[----:B------:R-:W-:Y:S04]  /*01a0*/  STG.E desc[UR4][R6.64], R15 ;  /* 0x0000000f06007986 */ /* 0x000fe8000c101904 */
[----:B------:R-:W-:Y:S04]  /*01b0*/  STG.E desc[UR4][R8.64], R15 ;  /* 0x0000000f08007986 */ /* 0x000fe8000c101904 */
[----:B------:R-:W-:Y:S01]  /*01c0*/  STG.E desc[UR4][R2.64], R15 ;  /* 0x0000000f02007986 */ /* 0x000fe2000c101904 */
[----:B------:R-:W-:Y:S05]  /*01d0*/  EXIT ;  /* 0x000000000000794d */ /* 0x000fea0003800000 */
.L_x_0:
[----:B------:R-:W-:-:S00]  /*01e0*/  BRA `(.L_x_0) ;  /* 0xfffffffc00fc7947 */ /* 0x000fc0000383ffff */
[----:B------:R-:W-:-:S00]  /*01f0*/  NOP ;  /* 0x0000000000007918 */ /* 0x000fc00000000000 */
        /* <DEDUP_REMOVED lines=8> */
.L_x_1:


//--------------------- .nv.constant0.triton_poi_fused_cat_69 --------------------------
	.section	.nv.constant0.triton_poi_fused_cat_69,"a",@progbits
	.sectionflags	@""
	.align	4
.nv.constant0.triton_poi_fused_cat_69:
	.zero		572
